//
// Generated by NVIDIA NVVM Compiler
//
// Compiler Build ID: CL-36424714
// Cuda compilation tools, release 13.0, V13.0.88
// Based on NVVM 20.0.0
//

.version 9.0
.target sm_100
.address_size 64

	// .globl	_Z3dotPiS_

.visible .entry _Z3dotPiS_(
	.param .u64 .ptr .align 1 _Z3dotPiS__param_0,
	.param .u64 .ptr .align 1 _Z3dotPiS__param_1
)
{
	.reg .b32 	%r<14>;
	.reg .b64 	%rd<9>;

	ld.param.u64 	%rd1, [_Z3dotPiS__param_0];
	ld.param.u64 	%rd2, [_Z3dotPiS__param_1];
	cvta.to.global.u64 	%rd3, %rd1;
	cvta.to.global.u64 	%rd4, %rd2;
	mov.u32 	%r1, %ctaid.y;
	mov.u32 	%r2, %nctaid.x;
	mov.u32 	%r3, %ctaid.x;
	mad.lo.s32 	%r4, %r1, %r2, %r3;
	mul.lo.s32 	%r5, %r4, 3;
	mul.wide.s32 	%rd5, %r5, 4;
	add.s64 	%rd6, %rd4, %rd5;
	ld.global.u32 	%r6, [%rd6];
	ld.global.u32 	%r7, [%rd6+4];
	ld.global.u32 	%r8, [%rd6+8];
	add.s32 	%r9, %r7, %r6;
	add.s32 	%r10, %r9, %r8;
	mul.hi.s32 	%r11, %r10, 1431655766;
	shr.u32 	%r12, %r11, 31;
	add.s32 	%r13, %r11, %r12;
	mul.wide.s32 	%rd7, %r4, 4;
	add.s64 	%rd8, %rd3, %rd7;
	st.global.u32 	[%rd8], %r13;
	ret;

}


// ===== COMPILED SASS (sm_100) =====

	.target	sm_100

	.elftype	@"ET_EXEC"


//--------------------- .note.nv.tkinfo           --------------------------
	.section	.note.nv.tkinfo,"",@"SHT_NOTE"
	.sectionflags	@"SHF_NOTE_NV_TKINFO"
	.tkinfo
        /*0018*/ 	.word	0x00000002
        /*0030*/ 	.string	""
        /*0030*/ 	.string	"ptxas"
        /*0030*/ 	.string	"Cuda compilation tools, release 13.0, V13.0.88"
        /*0030*/ 	.string	"Build cuda_13.0.r13.0/compiler.36424714_0"
        /*0030*/ 	.string	"-arch sm_100 -m 64 "



//--------------------- .note.nv.cuinfo           --------------------------
	.section	.note.nv.cuinfo,"",@"SHT_NOTE"
	.sectionflags	@"SHF_NOTE_NV_CUINFO"
        /*0018*/ 	.short	0x0002
        /*001a*/ 	.short	0x0064
        /*001c*/ 	.short	0x0082
	.zero		2


//--------------------- .nv.info                  --------------------------
	.section	.nv.info,"",@"SHT_CUDA_INFO"
	.align	4


	//----- nvinfo : EIATTR_REGCOUNT
	.align		4
        /*0000*/ 	.byte	0x04, 0x2f
        /*0002*/ 	.short	(.L_1 - .L_0)
	.align		4
.L_0:
        /*0004*/ 	.word	index@(_Z3dotPiS_)
        /*0008*/ 	.word	0x0000000c


	//----- nvinfo : EIATTR_FRAME_SIZE
	.align		4
.L_1:
        /*000c*/ 	.byte	0x04, 0x11
        /*000e*/ 	.short	(.L_3 - .L_2)
	.align		4
.L_2:
        /*0010*/ 	.word	index@(_Z3dotPiS_)
        /*0014*/ 	.word	0x00000000


	//----- nvinfo : EIATTR_MIN_STACK_SIZE
	.align		4
.L_3:
        /*0018*/ 	.byte	0x04, 0x12
        /*001a*/ 	.short	(.L_5 - .L_4)
	.align		4
.L_4:
        /*001c*/ 	.word	index@(_Z3dotPiS_)
        /*0020*/ 	.word	0x00000000
.L_5:


//--------------------- .nv.compat                --------------------------
	.section	.nv.compat,"",@"SHT_CUDA_COMPAT_INFO"
	.align	4
        /*0000*/ 	.byte	0x02, 0x09, 0x00, 0x00, 0x02, 0x02, 0x01, 0x00, 0x02, 0x05, 0x05, 0x00, 0x03, 0x07, 0x01, 0x01
        /*0010*/ 	.byte	0x02, 0x03, 0x00, 0x00, 0x02, 0x06, 0x01, 0x00, 0x04, 0x0b, 0x08, 0x00, 0x09, 0x00, 0x00, 0x00
        /*0020*/ 	.byte	0x00, 0x00, 0x00, 0x00


//--------------------- .nv.info._Z3dotPiS_       --------------------------
	.section	.nv.info._Z3dotPiS_,"",@"SHT_CUDA_INFO"
	.sectionflags	@""
	.align	4


	//----- nvinfo : EIATTR_CUDA_API_VERSION
	.align		4
        /*0000*/ 	.byte	0x04, 0x37
        /*0002*/ 	.short	(.L_7 - .L_6)
.L_6:
        /*0004*/ 	.word	0x00000082


	//----- nvinfo : EIATTR_KPARAM_INFO
	.align		4
.L_7:
        /*0008*/ 	.byte	0x04, 0x17
        /*000a*/ 	.short	(.L_9 - .L_8)
.L_8:
        /*000c*/ 	.word	0x00000000
        /*0010*/ 	.short	0x0001
        /*0012*/ 	.short	0x0008
        /*0014*/ 	.byte	0x00, 0xf5, 0x21, 0x00


	//----- nvinfo : EIATTR_KPARAM_INFO
	.align		4
.L_9:
        /*0018*/ 	.byte	0x04, 0x17
        /*001a*/ 	.short	(.L_11 - .L_10)
.L_10:
        /*001c*/ 	.word	0x00000000
        /*0020*/ 	.short	0x0000
        /*0022*/ 	.short	0x0000
        /*0024*/ 	.byte	0x00, 0xf5, 0x21, 0x00


	//----- nvinfo : EIATTR_SPARSE_MMA_MASK
	.align		4
.L_11:
        /*0028*/ 	.byte	0x03, 0x50
        /*002a*/ 	.short	0x0000


	//----- nvinfo : EIATTR_MAXREG_COUNT
	.align		4
        /*002c*/ 	.byte	0x03, 0x1b
        /*002e*/ 	.short	0x00ff


	//----- nvinfo : EIATTR_MERCURY_ISA_VERSION
	.align		4
        /*0030*/ 	.byte	0x03, 0x5f
        /*0032*/ 	.short	0x0101


	//----- nvinfo : EIATTR_VRC_CTA_INIT_COUNT
	.align		4
        /*0034*/ 	.byte	0x02, 0x4a
	.zero		1
	.zero		1


	//----- nvinfo : EIATTR_EXIT_INSTR_OFFSETS
	.align		4
        /*0038*/ 	.byte	0x04, 0x1c
        /*003a*/ 	.short	(.L_13 - .L_12)


	//   ....[0]....
.L_12:
        /*003c*/ 	.word	0x00000120


	//----- nvinfo : EIATTR_CBANK_PARAM_SIZE
	.align		4
.L_13:
        /*0040*/ 	.byte	0x03, 0x19
        /*0042*/ 	.short	0x0010


	//----- nvinfo : EIATTR_PARAM_CBANK
	.align		4
        /*0044*/ 	.byte	0x04, 0x0a
        /*0046*/ 	.short	(.L_15 - .L_14)
	.align		4
.L_14:
        /*0048*/ 	.word	index@(.nv.constant0._Z3dotPiS_)
        /*004c*/ 	.short	0x0380
        /*004e*/ 	.short	0x0010


	//----- nvinfo : EIATTR_SW_WAR
	.align		4
.L_15:
        /*0050*/ 	.byte	0x04, 0x36
        /*0052*/ 	.short	(.L_17 - .L_16)
.L_16:
        /*0054*/ 	.word	0x00000008
.L_17:


//--------------------- .nv.callgraph             --------------------------
	.section	.nv.callgraph,"",@"SHT_CUDA_CALLGRAPH"
	.align	4
	.sectionentsize	8
	.align		4
        /*0000*/ 	.word	0x00000000
	.align		4
        /*0004*/ 	.word	0xffffffff
	.align		4
        /*0008*/ 	.word	0x00000000
	.align		4
        /*000c*/ 	.word	0xfffffffe
	.align		4
        /*0010*/ 	.word	0x00000000
	.align		4
        /*0014*/ 	.word	0xfffffffd
	.align		4
        /*0018*/ 	.word	0x00000000
	.align		4
        /*001c*/ 	.word	0xfffffffc


//--------------------- .text._Z3dotPiS_          --------------------------
	.section	.text._Z3dotPiS_,"ax",@progbits
	.align	128
        .global         _Z3dotPiS_
        .type           _Z3dotPiS_,@function
        .size           _Z3dotPiS_,(.L_x_1 - _Z3dotPiS_)
        .other          _Z3dotPiS_,@"STO_CUDA_ENTRY STV_DEFAULT"
_Z3dotPiS_:
.text._Z3dotPiS_:
[----:B------:R-:W-:Y:S01]  /*0000*/  LDC R1, c[0x0][0x37c] ;  /* 0x0000df00ff017b82 */ /* 0x000fe20000000800 */
[----:B------:R-:W0:Y:S07]  /*0010*/  S2R R0, SR_CTAID.X ;  /* 0x0000000000007919 */ /* 0x000e2e0000002500 */
[----:B------:R-:W0:Y:S01]  /*0020*/  S2UR UR6, SR_CTAID.Y ;  /* 0x00000000000679c3 */ /* 0x000e220000002600 */
[----:B------:R-:W1:Y:S07]  /*0030*/  LDCU.64 UR4, c[0x0][0x358] ;  /* 0x00006b00ff0477ac */ /* 0x000e6e0008000a00 */
[----:B------:R-:W0:Y:S08]  /*0040*/  LDC R7, c[0x0][0x370] ;  /* 0x0000dc00ff077b82 */ /* 0x000e300000000800 */
[----:B------:R-:W2:Y:S01]  /*0050*/  LDC.64 R2, c[0x0][0x388] ;  /* 0x0000e200ff027b82 */ /* 0x000ea20000000a00 */
[----:B0-----:R-:W-:-:S05]  /*0060*/  IMAD R7, R7, UR6, R0 ;  /* 0x0000000607077c24 */ /* 0x001fca000f8e0200 */
[----:B------:R-:W-:-:S05]  /*0070*/  LEA R5, R7, R7, 0x1 ;  /* 0x0000000707057211 */ /* 0x000fca00078e08ff */
[----:B--2---:R-:W-:Y:S02]  /*0080*/  IMAD.WIDE R2, R5, 0x4, R2 ;  /* 0x0000000405027825 */ /* 0x004fe400078e0202 */
[----:B------:R-:W0:Y:S03]  /*0090*/  LDC.64 R4, c[0x0][0x380] ;  /* 0x0000e000ff047b82 */ /* 0x000e260000000a00 */
[----:B-1----:R-:W2:Y:S04]  /*00a0*/  LDG.E R0, desc[UR4][R2.64] ;  /* 0x0000000402007981 */ /* 0x002ea8000c1e1900 */
[----:B------:R-:W2:Y:S04]  /*00b0*/  LDG.E R9, desc[UR4][R2.64+0x4] ;  /* 0x0000040402097981 */ /* 0x000ea8000c1e1900 */
[----:B------:R-:W2:Y:S01]  /*00c0*/  LDG.E R6, desc[UR4][R2.64+0x8] ;  /* 0x0000080402067981 */ /* 0x000ea2000c1e1900 */
[----:B0-----:R-:W-:Y:S01]  /*00d0*/  IMAD.WIDE R4, R7, 0x4, R4 ;  /* 0x0000000407047825 */ /* 0x001fe200078e0204 */
[----:B--2---:R-:W-:-:S05]  /*00e0*/  IADD3 R0, PT, PT, R6, R9, R0 ;  /* 0x0000000906007210 */ /* 0x004fca0007ffe000 */
[----:B------:R-:W-:-:S05]  /*00f0*/  IMAD.HI R0, R0, 0x55555556, RZ ;  /* 0x5555555600007827 */ /* 0x000fca00078e02ff */
[----:B------:R-:W-:-:S05]  /*0100*/  LEA.HI R7, R0, R0, RZ, 0x1 ;  /* 0x0000000000077211 */ /* 0x000fca00078f08ff */
[----:B------:R-:W-:Y:S01]  /*0110*/  STG.E desc[UR4][R4.64], R7 ;  /* 0x0000000704007986 */ /* 0x000fe2000c101904 */
[----:B------:R-:W-:Y:S05]  /*0120*/  EXIT ;  /* 0x000000000000794d */ /* 0x000fea0003800000 */
.L_x_0:
[----:B------:R-:W-:-:S00]  /*0130*/  BRA `(.L_x_0) ;  /* 0xfffffffc00fc7947 */ /* 0x000fc0000383ffff */
[----:B------:R-:W-:-:S00]  /*0140*/  NOP ;  /* 0x0000000000007918 */ /* 0x000fc00000000000 */
        /* <DEDUP_REMOVED lines=11> */
.L_x_1:


//--------------------- .nv.shared.reserved.0     --------------------------
	.section	.nv.shared.reserved.0,"aw",@nobits
	.weak		__nv_reservedSMEM_offset_0_alias
	.size		__nv_reservedSMEM_offset_0_alias, 0, 64
	.other		__nv_reservedSMEM_offset_0_alias,@"STO_CUDA_RESERVED_SHARED STV_DEFAULT"
__nv_reservedSMEM_offset_0_alias:
	.zero		0
	.zero		64


//--------------------- .nv.constant0._Z3dotPiS_  --------------------------
	.section	.nv.constant0._Z3dotPiS_,"a",@progbits
	.sectionflags	@""
	.align	4
.nv.constant0._Z3dotPiS_:
	.zero		912


//--------------------- SYMBOLS --------------------------

	.type		.nv.reservedSmem.offset0,@object
	.size		.nv.reservedSmem.offset0,0x4
